//
// Generated by NVIDIA NVVM Compiler
//
// Compiler Build ID: CL-36424714
// Cuda compilation tools, release 13.0, V13.0.88
// Based on NVVM 20.0.0
//

.version 9.0
.target sm_100
.address_size 64

	// .globl	_Z11adding_cudaPKfS0_Pfi

.visible .entry _Z11adding_cudaPKfS0_Pfi(
	.param .u64 .ptr .align 1 _Z11adding_cudaPKfS0_Pfi_param_0,
	.param .u64 .ptr .align 1 _Z11adding_cudaPKfS0_Pfi_param_1,
	.param .u64 .ptr .align 1 _Z11adding_cudaPKfS0_Pfi_param_2,
	.param .u32 _Z11adding_cudaPKfS0_Pfi_param_3
)
{
	.reg .pred 	%p<2>;
	.reg .b32 	%r<6>;
	.reg .b32 	%f<4>;
	.reg .b64 	%rd<11>;

	ld.param.u64 	%rd1, [_Z11adding_cudaPKfS0_Pfi_param_0];
	ld.param.u64 	%rd2, [_Z11adding_cudaPKfS0_Pfi_param_1];
	ld.param.u64 	%rd3, [_Z11adding_cudaPKfS0_Pfi_param_2];
	ld.param.u32 	%r2, [_Z11adding_cudaPKfS0_Pfi_param_3];
	mov.u32 	%r3, %ctaid.x;
	mov.u32 	%r4, %tid.x;
	mov.u32 	%r5, %ntid.x;
	mad.lo.s32 	%r1, %r3, %r5, %r4;
	setp.ge.s32 	%p1, %r1, %r2;
	@%p1 bra 	$L__BB0_2;
	cvta.to.global.u64 	%rd4, %rd1;
	cvta.to.global.u64 	%rd5, %rd2;
	cvta.to.global.u64 	%rd6, %rd3;
	mul.wide.s32 	%rd7, %r1, 4;
	add.s64 	%rd8, %rd4, %rd7;
	ld.global.f32 	%f1, [%rd8];
	add.s64 	%rd9, %rd5, %rd7;
	ld.global.f32 	%f2, [%rd9];
	add.f32 	%f3, %f1, %f2;
	add.s64 	%rd10, %rd6, %rd7;
	st.global.f32 	[%rd10], %f3;
$L__BB0_2:
	ret;

}


// ===== COMPILED SASS (sm_100) =====

	.target	sm_100

	.elftype	@"ET_EXEC"


//--------------------- .note.nv.tkinfo           --------------------------
	.section	.note.nv.tkinfo,"",@"SHT_NOTE"
	.sectionflags	@"SHF_NOTE_NV_TKINFO"
	.tkinfo
        /*0018*/ 	.word	0x00000002
        /*0030*/ 	.string	""
        /*0030*/ 	.string	"ptxas"
        /*0030*/ 	.string	"Cuda compilation tools, release 13.0, V13.0.88"
        /*0030*/ 	.string	"Build cuda_13.0.r13.0/compiler.36424714_0"
        /*0030*/ 	.string	"-arch sm_100 -m 64 "



//--------------------- .note.nv.cuinfo           --------------------------
	.section	.note.nv.cuinfo,"",@"SHT_NOTE"
	.sectionflags	@"SHF_NOTE_NV_CUINFO"
        /*0018*/ 	.short	0x0002
        /*001a*/ 	.short	0x0064
        /*001c*/ 	.short	0x0082
	.zero		2


//--------------------- .nv.info                  --------------------------
	.section	.nv.info,"",@"SHT_CUDA_INFO"
	.align	4


	//----- nvinfo : EIATTR_REGCOUNT
	.align		4
        /*0000*/ 	.byte	0x04, 0x2f
        /*0002*/ 	.short	(.L_1 - .L_0)
	.align		4
.L_0:
        /*0004*/ 	.word	index@(_Z11adding_cudaPKfS0_Pfi)
        /*0008*/ 	.word	0x0000000c


	//----- nvinfo : EIATTR_FRAME_SIZE
	.align		4
.L_1:
        /*000c*/ 	.byte	0x04, 0x11
        /*000e*/ 	.short	(.L_3 - .L_2)
	.align		4
.L_2:
        /*0010*/ 	.word	index@(_Z11adding_cudaPKfS0_Pfi)
        /*0014*/ 	.word	0x00000000


	//----- nvinfo : EIATTR_MIN_STACK_SIZE
	.align		4
.L_3:
        /*0018*/ 	.byte	0x04, 0x12
        /*001a*/ 	.short	(.L_5 - .L_4)
	.align		4
.L_4:
        /*001c*/ 	.word	index@(_Z11adding_cudaPKfS0_Pfi)
        /*0020*/ 	.word	0x00000000
.L_5:


//--------------------- .nv.compat                --------------------------
	.section	.nv.compat,"",@"SHT_CUDA_COMPAT_INFO"
	.align	4
        /*0000*/ 	.byte	0x02, 0x09, 0x00, 0x00, 0x02, 0x02, 0x01, 0x00, 0x02, 0x05, 0x05, 0x00, 0x03, 0x07, 0x01, 0x01
        /*0010*/ 	.byte	0x02, 0x03, 0x00, 0x00, 0x02, 0x06, 0x01, 0x00, 0x04, 0x0b, 0x08, 0x00, 0x09, 0x00, 0x00, 0x00
        /*0020*/ 	.byte	0x00, 0x00, 0x00, 0x00


//--------------------- .nv.info._Z11adding_cudaPKfS0_Pfi --------------------------
	.section	.nv.info._Z11adding_cudaPKfS0_Pfi,"",@"SHT_CUDA_INFO"
	.sectionflags	@""
	.align	4


	//----- nvinfo : EIATTR_CUDA_API_VERSION
	.align		4
        /*0000*/ 	.byte	0x04, 0x37
        /*0002*/ 	.short	(.L_7 - .L_6)
.L_6:
        /*0004*/ 	.word	0x00000082


	//----- nvinfo : EIATTR_KPARAM_INFO
	.align		4
.L_7:
        /*0008*/ 	.byte	0x04, 0x17
        /*000a*/ 	.short	(.L_9 - .L_8)
.L_8:
        /*000c*/ 	.word	0x00000000
        /*0010*/ 	.short	0x0003
        /*0012*/ 	.short	0x0018
        /*0014*/ 	.byte	0x00, 0xf0, 0x11, 0x00


	//----- nvinfo : EIATTR_KPARAM_INFO
	.align		4
.L_9:
        /*0018*/ 	.byte	0x04, 0x17
        /*001a*/ 	.short	(.L_11 - .L_10)
.L_10:
        /*001c*/ 	.word	0x00000000
        /*0020*/ 	.short	0x0002
        /*0022*/ 	.short	0x0010
        /*0024*/ 	.byte	0x00, 0xf5, 0x21, 0x00


	//----- nvinfo : EIATTR_KPARAM_INFO
	.align		4
.L_11:
        /*0028*/ 	.byte	0x04, 0x17
        /*002a*/ 	.short	(.L_13 - .L_12)
.L_12:
        /*002c*/ 	.word	0x00000000
        /*0030*/ 	.short	0x0001
        /*0032*/ 	.short	0x0008
        /*0034*/ 	.byte	0x00, 0xf5, 0x21, 0x00


	//----- nvinfo : EIATTR_KPARAM_INFO
	.align		4
.L_13:
        /*0038*/ 	.byte	0x04, 0x17
        /*003a*/ 	.short	(.L_15 - .L_14)
.L_14:
        /*003c*/ 	.word	0x00000000
        /*0040*/ 	.short	0x0000
        /*0042*/ 	.short	0x0000
        /*0044*/ 	.byte	0x00, 0xf5, 0x21, 0x00


	//----- nvinfo : EIATTR_SPARSE_MMA_MASK
	.align		4
.L_15:
        /*0048*/ 	.byte	0x03, 0x50
        /*004a*/ 	.short	0x0000


	//----- nvinfo : EIATTR_MAXREG_COUNT
	.align		4
        /*004c*/ 	.byte	0x03, 0x1b
        /*004e*/ 	.short	0x00ff


	//----- nvinfo : EIATTR_MERCURY_ISA_VERSION
	.align		4
        /*0050*/ 	.byte	0x03, 0x5f
        /*0052*/ 	.short	0x0101


	//----- nvinfo : EIATTR_VRC_CTA_INIT_COUNT
	.align		4
        /*0054*/ 	.byte	0x02, 0x4a
	.zero		1
	.zero		1


	//----- nvinfo : EIATTR_EXIT_INSTR_OFFSETS
	.align		4
        /*0058*/ 	.byte	0x04, 0x1c
        /*005a*/ 	.short	(.L_17 - .L_16)


	//   ....[0]....
.L_16:
        /*005c*/ 	.word	0x00000070


	//   ....[1]....
        /*0060*/ 	.word	0x00000130


	//----- nvinfo : EIATTR_CBANK_PARAM_SIZE
	.align		4
.L_17:
        /*0064*/ 	.byte	0x03, 0x19
        /*0066*/ 	.short	0x001c


	//----- nvinfo : EIATTR_PARAM_CBANK
	.align		4
        /*0068*/ 	.byte	0x04, 0x0a
        /*006a*/ 	.short	(.L_19 - .L_18)
	.align		4
.L_18:
        /*006c*/ 	.word	index@(.nv.constant0._Z11adding_cudaPKfS0_Pfi)
        /*0070*/ 	.short	0x0380
        /*0072*/ 	.short	0x001c


	//----- nvinfo : EIATTR_SW_WAR
	.align		4
.L_19:
        /*0074*/ 	.byte	0x04, 0x36
        /*0076*/ 	.short	(.L_21 - .L_20)
.L_20:
        /*0078*/ 	.word	0x00000008
.L_21:


//--------------------- .nv.callgraph             --------------------------
	.section	.nv.callgraph,"",@"SHT_CUDA_CALLGRAPH"
	.align	4
	.sectionentsize	8
	.align		4
        /*0000*/ 	.word	0x00000000
	.align		4
        /*0004*/ 	.word	0xffffffff
	.align		4
        /*0008*/ 	.word	0x00000000
	.align		4
        /*000c*/ 	.word	0xfffffffe
	.align		4
        /*0010*/ 	.word	0x00000000
	.align		4
        /*0014*/ 	.word	0xfffffffd
	.align		4
        /*0018*/ 	.word	0x00000000
	.align		4
        /*001c*/ 	.word	0xfffffffc


//--------------------- .text._Z11adding_cudaPKfS0_Pfi --------------------------
	.section	.text._Z11adding_cudaPKfS0_Pfi,"ax",@progbits
	.align	128
        .global         _Z11adding_cudaPKfS0_Pfi
        .type           _Z11adding_cudaPKfS0_Pfi,@function
        .size           _Z11adding_cudaPKfS0_Pfi,(.L_x_1 - _Z11adding_cudaPKfS0_Pfi)
        .other          _Z11adding_cudaPKfS0_Pfi,@"STO_CUDA_ENTRY STV_DEFAULT"
_Z11adding_cudaPKfS0_Pfi:
.text._Z11adding_cudaPKfS0_Pfi:
[----:B------:R-:W-:Y:S01]  /*0000*/  LDC R1, c[0x0][0x37c] ;  /* 0x0000df00ff017b82 */ /* 0x000fe20000000800 */
[----:B------:R-:W0:Y:S07]  /*0010*/  S2R R9, SR_TID.X ;  /* 0x0000000000097919 */ /* 0x000e2e0000002100 */
[----:B------:R-:W0:Y:S01]  /*0020*/  S2UR UR4, SR_CTAID.X ;  /* 0x00000000000479c3 */ /* 0x000e220000002500 */
[----:B------:R-:W1:Y:S07]  /*0030*/  LDCU UR5, c[0x0][0x398] ;  /* 0x00007300ff0577ac */ /* 0x000e6e0008000800 */
[----:B------:R-:W0:Y:S02]  /*0040*/  LDC R0, c[0x0][0x360] ;  /* 0x0000d800ff007b82 */ /* 0x000e240000000800 */
[----:B0-----:R-:W-:-:S05]  /*0050*/  IMAD R9, R0, UR4, R9 ;  /* 0x0000000400097c24 */ /* 0x001fca000f8e0209 */
[----:B-1----:R-:W-:-:S13]  /*0060*/  ISETP.GE.AND P0, PT, R9, UR5, PT ;  /* 0x0000000509007c0c */ /* 0x002fda000bf06270 */
[----:B------:R-:W-:Y:S05]  /*0070*/  @P0 EXIT ;  /* 0x000000000000094d */ /* 0x000fea0003800000 */
[----:B------:R-:W0:Y:S01]  /*0080*/  LDC.64 R2, c[0x0][0x380] ;  /* 0x0000e000ff027b82 */ /* 0x000e220000000a00 */
[----:B------:R-:W1:Y:S07]  /*0090*/  LDCU.64 UR4, c[0x0][0x358] ;  /* 0x00006b00ff0477ac */ /* 0x000e6e0008000a00 */
[----:B------:R-:W2:Y:S08]  /*00a0*/  LDC.64 R4, c[0x0][0x388] ;  /* 0x0000e200ff047b82 */ /* 0x000eb00000000a00 */
[----:B------:R-:W3:Y:S01]  /*00b0*/  LDC.64 R6, c[0x0][0x390] ;  /* 0x0000e400ff067b82 */ /* 0x000ee20000000a00 */
[----:B0-----:R-:W-:-:S06]  /*00c0*/  IMAD.WIDE R2, R9, 0x4, R2 ;  /* 0x0000000409027825 */ /* 0x001fcc00078e0202 */
[----:B-1----:R-:W4:Y:S01]  /*00d0*/  LDG.E R2, desc[UR4][R2.64] ;  /* 0x0000000402027981 */ /* 0x002f22000c1e1900 */
[----:B--2---:R-:W-:-:S06]  /*00e0*/  IMAD.WIDE R4, R9, 0x4, R4 ;  /* 0x0000000409047825 */ /* 0x004fcc00078e0204 */
[----:B------:R-:W4:Y:S01]  /*00f0*/  LDG.E R5, desc[UR4][R4.64] ;  /* 0x0000000404057981 */ /* 0x000f22000c1e1900 */
[----:B---3--:R-:W-:-:S04]  /*0100*/  IMAD.WIDE R6, R9, 0x4, R6 ;  /* 0x0000000409067825 */ /* 0x008fc800078e0206 */
[----:B----4-:R-:W-:-:S05]  /*0110*/  FADD R9, R2, R5 ;  /* 0x0000000502097221 */ /* 0x010fca0000000000 */
[----:B------:R-:W-:Y:S01]  /*0120*/  STG.E desc[UR4][R6.64], R9 ;  /* 0x0000000906007986 */ /* 0x000fe2000c101904 */
[----:B------:R-:W-:Y:S05]  /*0130*/  EXIT ;  /* 0x000000000000794d */ /* 0x000fea0003800000 */
.L_x_0:
[----:B------:R-:W-:-:S00]  /*0140*/  BRA `(.L_x_0) ;  /* 0xfffffffc00fc7947 */ /* 0x000fc0000383ffff */
[----:B------:R-:W-:-:S00]  /*0150*/  NOP ;  /* 0x0000000000007918 */ /* 0x000fc00000000000 */
        /* <DEDUP_REMOVED lines=10> */
.L_x_1:


//--------------------- .nv.shared.reserved.0     --------------------------
	.section	.nv.shared.reserved.0,"aw",@nobits
	.weak		__nv_reservedSMEM_offset_0_alias
	.size		__nv_reservedSMEM_offset_0_alias, 0, 64
	.other		__nv_reservedSMEM_offset_0_alias,@"STO_CUDA_RESERVED_SHARED STV_DEFAULT"
__nv_reservedSMEM_offset_0_alias:
	.zero		0
	.zero		64


//--------------------- .nv.constant0._Z11adding_cudaPKfS0_Pfi --------------------------
	.section	.nv.constant0._Z11adding_cudaPKfS0_Pfi,"a",@progbits
	.sectionflags	@""
	.align	4
.nv.constant0._Z11adding_cudaPKfS0_Pfi:
	.zero		924


//--------------------- SYMBOLS --------------------------

	.type		.nv.reservedSmem.offset0,@object
	.size		.nv.reservedSmem.offset0,0x4
